//
// Generated by NVIDIA NVVM Compiler
//
// Compiler Build ID: CL-36424714
// Cuda compilation tools, release 13.0, V13.0.88
// Based on NVVM 20.0.0
//

.version 9.0
.target sm_100
.address_size 64

	// .globl	_Z10squaregpu1PjS_

.visible .entry _Z10squaregpu1PjS_(
	.param .u64 .ptr .align 1 _Z10squaregpu1PjS__param_0,
	.param .u64 .ptr .align 1 _Z10squaregpu1PjS__param_1
)
{
	.reg .pred 	%p<5>;
	.reg .b32 	%r<58>;
	.reg .b64 	%rd<35>;

	ld.param.u64 	%rd14, [_Z10squaregpu1PjS__param_0];
	ld.param.u64 	%rd15, [_Z10squaregpu1PjS__param_1];
	cvta.to.global.u64 	%rd16, %rd15;
	cvta.to.global.u64 	%rd1, %rd14;
	mov.u32 	%r1, %ntid.x;
	mov.u32 	%r26, %ctaid.x;
	mul.lo.s32 	%r2, %r1, %r26;
	mov.u32 	%r3, %tid.x;
	add.s32 	%r27, %r2, %r3;
	mul.wide.u32 	%rd17, %r27, 4;
	add.s64 	%rd2, %rd16, %rd17;
	ld.global.u32 	%r53, [%rd2];
	and.b32  	%r5, %r1, 3;
	setp.lt.u32 	%p1, %r1, 4;
	mov.b32 	%r54, 0;
	@%p1 bra 	$L__BB0_3;
	and.b32  	%r54, %r1, 2044;
	and.b32  	%r28, %r1, -4;
	neg.s32 	%r51, %r28;
	add.s32 	%r29, %r3, %r1;
	mul.wide.u32 	%rd3, %r29, 4;
	mul.wide.u32 	%rd4, %r1, 16;
	shl.b32 	%r30, %r1, 1;
	add.s32 	%r31, %r3, %r30;
	mul.wide.u32 	%rd5, %r31, 4;
	mad.lo.s32 	%r32, %r1, 3, %r3;
	mul.wide.u32 	%rd6, %r32, 4;
	mul.wide.u32 	%rd7, %r3, 4;
	add.s32 	%r50, %r2, 3;
	mov.u64 	%rd33, %rd1;
$L__BB0_2:
	add.s32 	%r33, %r50, -2;
	add.s32 	%r34, %r50, -3;
	mul.wide.u32 	%rd18, %r34, 4;
	add.s64 	%rd19, %rd1, %rd18;
	ld.global.u32 	%r35, [%rd19];
	add.s64 	%rd20, %rd33, %rd7;
	ld.global.u32 	%r36, [%rd20];
	mad.lo.s32 	%r37, %r36, %r35, %r53;
	st.global.u32 	[%rd2], %r37;
	mul.wide.u32 	%rd21, %r33, 4;
	add.s64 	%rd22, %rd1, %rd21;
	ld.global.u32 	%r38, [%rd22];
	add.s64 	%rd23, %rd33, %rd3;
	ld.global.u32 	%r39, [%rd23];
	mad.lo.s32 	%r40, %r39, %r38, %r37;
	st.global.u32 	[%rd2], %r40;
	add.s32 	%r41, %r50, -1;
	mul.wide.u32 	%rd24, %r41, 4;
	add.s64 	%rd25, %rd1, %rd24;
	ld.global.u32 	%r42, [%rd25];
	add.s64 	%rd26, %rd33, %rd5;
	ld.global.u32 	%r43, [%rd26];
	mad.lo.s32 	%r44, %r43, %r42, %r40;
	st.global.u32 	[%rd2], %r44;
	mul.wide.u32 	%rd27, %r50, 4;
	add.s64 	%rd28, %rd1, %rd27;
	ld.global.u32 	%r45, [%rd28];
	add.s64 	%rd29, %rd33, %rd6;
	ld.global.u32 	%r46, [%rd29];
	mad.lo.s32 	%r53, %r46, %r45, %r44;
	st.global.u32 	[%rd2], %r53;
	add.s32 	%r51, %r51, 4;
	add.s64 	%rd33, %rd33, %rd4;
	add.s32 	%r50, %r50, 4;
	setp.ne.s32 	%p2, %r51, 0;
	@%p2 bra 	$L__BB0_2;
$L__BB0_3:
	setp.eq.s32 	%p3, %r5, 0;
	@%p3 bra 	$L__BB0_6;
	mad.lo.s32 	%r47, %r1, %r54, %r3;
	mul.wide.u32 	%rd30, %r47, 4;
	add.s64 	%rd34, %rd1, %rd30;
	mul.wide.u32 	%rd11, %r1, 4;
	add.s32 	%r56, %r54, %r2;
	neg.s32 	%r55, %r5;
$L__BB0_5:
	.pragma "nounroll";
	mul.wide.u32 	%rd31, %r56, 4;
	add.s64 	%rd32, %rd1, %rd31;
	ld.global.u32 	%r48, [%rd32];
	ld.global.u32 	%r49, [%rd34];
	mad.lo.s32 	%r53, %r49, %r48, %r53;
	st.global.u32 	[%rd2], %r53;
	add.s64 	%rd34, %rd34, %rd11;
	add.s32 	%r56, %r56, 1;
	add.s32 	%r55, %r55, 1;
	setp.ne.s32 	%p4, %r55, 0;
	@%p4 bra 	$L__BB0_5;
$L__BB0_6:
	ret;

}


// ===== COMPILED SASS (sm_100) =====

	.target	sm_100

	.elftype	@"ET_EXEC"


//--------------------- .note.nv.tkinfo           --------------------------
	.section	.note.nv.tkinfo,"",@"SHT_NOTE"
	.sectionflags	@"SHF_NOTE_NV_TKINFO"
	.tkinfo
        /*0018*/ 	.word	0x00000002
        /*0030*/ 	.string	""
        /*0030*/ 	.string	"ptxas"
        /*0030*/ 	.string	"Cuda compilation tools, release 13.0, V13.0.88"
        /*0030*/ 	.string	"Build cuda_13.0.r13.0/compiler.36424714_0"
        /*0030*/ 	.string	"-arch sm_100 -m 64 "



//--------------------- .note.nv.cuinfo           --------------------------
	.section	.note.nv.cuinfo,"",@"SHT_NOTE"
	.sectionflags	@"SHF_NOTE_NV_CUINFO"
        /*0018*/ 	.short	0x0002
        /*001a*/ 	.short	0x0064
        /*001c*/ 	.short	0x0082
	.zero		2


//--------------------- .nv.info                  --------------------------
	.section	.nv.info,"",@"SHT_CUDA_INFO"
	.align	4


	//----- nvinfo : EIATTR_REGCOUNT
	.align		4
        /*0000*/ 	.byte	0x04, 0x2f
        /*0002*/ 	.short	(.L_1 - .L_0)
	.align		4
.L_0:
        /*0004*/ 	.word	index@(_Z10squaregpu1PjS_)
        /*0008*/ 	.word	0x00000020


	//----- nvinfo : EIATTR_FRAME_SIZE
	.align		4
.L_1:
        /*000c*/ 	.byte	0x04, 0x11
        /*000e*/ 	.short	(.L_3 - .L_2)
	.align		4
.L_2:
        /*0010*/ 	.word	index@(_Z10squaregpu1PjS_)
        /*0014*/ 	.word	0x00000000


	//----- nvinfo : EIATTR_MIN_STACK_SIZE
	.align		4
.L_3:
        /*0018*/ 	.byte	0x04, 0x12
        /*001a*/ 	.short	(.L_5 - .L_4)
	.align		4
.L_4:
        /*001c*/ 	.word	index@(_Z10squaregpu1PjS_)
        /*0020*/ 	.word	0x00000000
.L_5:


//--------------------- .nv.compat                --------------------------
	.section	.nv.compat,"",@"SHT_CUDA_COMPAT_INFO"
	.align	4
        /*0000*/ 	.byte	0x02, 0x09, 0x00, 0x00, 0x02, 0x02, 0x01, 0x00, 0x02, 0x05, 0x05, 0x00, 0x03, 0x07, 0x01, 0x01
        /*0010*/ 	.byte	0x02, 0x03, 0x00, 0x00, 0x02, 0x06, 0x01, 0x00, 0x04, 0x0b, 0x08, 0x00, 0x09, 0x00, 0x00, 0x00
        /*0020*/ 	.byte	0x00, 0x00, 0x00, 0x00


//--------------------- .nv.info._Z10squaregpu1PjS_ --------------------------
	.section	.nv.info._Z10squaregpu1PjS_,"",@"SHT_CUDA_INFO"
	.sectionflags	@""
	.align	4


	//----- nvinfo : EIATTR_CUDA_API_VERSION
	.align		4
        /*0000*/ 	.byte	0x04, 0x37
        /*0002*/ 	.short	(.L_7 - .L_6)
.L_6:
        /*0004*/ 	.word	0x00000082


	//----- nvinfo : EIATTR_KPARAM_INFO
	.align		4
.L_7:
        /*0008*/ 	.byte	0x04, 0x17
        /*000a*/ 	.short	(.L_9 - .L_8)
.L_8:
        /*000c*/ 	.word	0x00000000
        /*0010*/ 	.short	0x0001
        /*0012*/ 	.short	0x0008
        /*0014*/ 	.byte	0x00, 0xf5, 0x21, 0x00


	//----- nvinfo : EIATTR_KPARAM_INFO
	.align		4
.L_9:
        /*0018*/ 	.byte	0x04, 0x17
        /*001a*/ 	.short	(.L_11 - .L_10)
.L_10:
        /*001c*/ 	.word	0x00000000
        /*0020*/ 	.short	0x0000
        /*0022*/ 	.short	0x0000
        /*0024*/ 	.byte	0x00, 0xf5, 0x21, 0x00


	//----- nvinfo : EIATTR_SPARSE_MMA_MASK
	.align		4
.L_11:
        /*0028*/ 	.byte	0x03, 0x50
        /*002a*/ 	.short	0x0000


	//----- nvinfo : EIATTR_MAXREG_COUNT
	.align		4
        /*002c*/ 	.byte	0x03, 0x1b
        /*002e*/ 	.short	0x00ff


	//----- nvinfo : EIATTR_MERCURY_ISA_VERSION
	.align		4
        /*0030*/ 	.byte	0x03, 0x5f
        /*0032*/ 	.short	0x0101


	//----- nvinfo : EIATTR_VRC_CTA_INIT_COUNT
	.align		4
        /*0034*/ 	.byte	0x02, 0x4a
	.zero		1
	.zero		1


	//----- nvinfo : EIATTR_EXIT_INSTR_OFFSETS
	.align		4
        /*0038*/ 	.byte	0x04, 0x1c
        /*003a*/ 	.short	(.L_13 - .L_12)


	//   ....[0]....
.L_12:
        /*003c*/ 	.word	0x00000f90


	//   ....[1]....
        /*0040*/ 	.word	0x00001090


	//----- nvinfo : EIATTR_CBANK_PARAM_SIZE
	.align		4
.L_13:
        /*0044*/ 	.byte	0x03, 0x19
        /*0046*/ 	.short	0x0010


	//----- nvinfo : EIATTR_PARAM_CBANK
	.align		4
        /*0048*/ 	.byte	0x04, 0x0a
        /*004a*/ 	.short	(.L_15 - .L_14)
	.align		4
.L_14:
        /*004c*/ 	.word	index@(.nv.constant0._Z10squaregpu1PjS_)
        /*0050*/ 	.short	0x0380
        /*0052*/ 	.short	0x0010


	//----- nvinfo : EIATTR_SW_WAR
	.align		4
.L_15:
        /*0054*/ 	.byte	0x04, 0x36
        /*0056*/ 	.short	(.L_17 - .L_16)
.L_16:
        /*0058*/ 	.word	0x00000008
.L_17:


//--------------------- .nv.callgraph             --------------------------
	.section	.nv.callgraph,"",@"SHT_CUDA_CALLGRAPH"
	.align	4
	.sectionentsize	8
	.align		4
        /*0000*/ 	.word	0x00000000
	.align		4
        /*0004*/ 	.word	0xffffffff
	.align		4
        /*0008*/ 	.word	0x00000000
	.align		4
        /*000c*/ 	.word	0xfffffffe
	.align		4
        /*0010*/ 	.word	0x00000000
	.align		4
        /*0014*/ 	.word	0xfffffffd
	.align		4
        /*0018*/ 	.word	0x00000000
	.align		4
        /*001c*/ 	.word	0xfffffffc


//--------------------- .text._Z10squaregpu1PjS_  --------------------------
	.section	.text._Z10squaregpu1PjS_,"ax",@progbits
	.align	128
        .global         _Z10squaregpu1PjS_
        .type           _Z10squaregpu1PjS_,@function
        .size           _Z10squaregpu1PjS_,(.L_x_7 - _Z10squaregpu1PjS_)
        .other          _Z10squaregpu1PjS_,@"STO_CUDA_ENTRY STV_DEFAULT"
_Z10squaregpu1PjS_:
.text._Z10squaregpu1PjS_:
[----:B------:R-:W-:Y:S01]  /*0000*/  LDC R1, c[0x0][0x37c] ;  /* 0x0000df00ff017b82 */ /* 0x000fe20000000800 */
[----:B------:R-:W0:Y:S07]  /*0010*/  S2R R0, SR_TID.X ;  /* 0x0000000000007919 */ /* 0x000e2e0000002100 */
[----:B------:R-:W1:Y:S01]  /*0020*/  S2UR UR6, SR_CTAID.X ;  /* 0x00000000000679c3 */ /* 0x000e620000002500 */
[----:B------:R-:W2:Y:S07]  /*0030*/  LDCU.64 UR4, c[0x0][0x358] ;  /* 0x00006b00ff0477ac */ /* 0x000eae0008000a00 */
[----:B------:R-:W1:Y:S08]  /*0040*/  LDC R3, c[0x0][0x360] ;  /* 0x0000d800ff037b82 */ /* 0x000e700000000800 */
[----:B------:R-:W3:Y:S01]  /*0050*/  LDC.64 R10, c[0x0][0x388] ;  /* 0x0000e200ff0a7b82 */ /* 0x000ee20000000a00 */
[C---:B-1----:R-:W-:Y:S01]  /*0060*/  IMAD R5, R3.reuse, UR6, RZ ;  /* 0x0000000603057c24 */ /* 0x042fe2000f8e02ff */
[----:B------:R-:W-:-:S04]  /*0070*/  ISETP.GE.U32.AND P0, PT, R3, 0x4, PT ;  /* 0x000000040300780c */ /* 0x000fc80003f06070 */
[----:B0-----:R-:W-:-:S05]  /*0080*/  IADD3 R7, PT, PT, R5, R0, RZ ;  /* 0x0000000005077210 */ /* 0x001fca0007ffe0ff */
[----:B---3--:R-:W-:-:S04]  /*0090*/  IMAD.WIDE.U32 R10, R7, 0x4, R10 ;  /* 0x00000004070a7825 */ /* 0x008fc800078e000a */
[----:B------:R-:W-:Y:S01]  /*00a0*/  HFMA2 R4, -RZ, RZ, 0, 0 ;  /* 0x00000000ff047431 */ /* 0x000fe200000001ff */
[----:B------:R-:W-:Y:S01]  /*00b0*/  LOP3.LUT R6, R3, 0x3, RZ, 0xc0, !PT ;  /* 0x0000000303067812 */ /* 0x000fe200078ec0ff */
[----:B--2---:R0:W5:Y:S01]  /*00c0*/  LDG.E R23, desc[UR4][R10.64] ;  /* 0x000000040a177981 */ /* 0x004162000c1e1900 */
[----:B------:R-:W-:Y:S05]  /*00d0*/  @!P0 BRA `(.L_x_0) ;  /* 0x0000000c00a88947 */ /* 0x000fea0003800000 */
[C---:B------:R-:W-:Y:S01]  /*00e0*/  LOP3.LUT R2, R3.reuse, 0xfffffffc, RZ, 0xc0, !PT ;  /* 0xfffffffc03027812 */ /* 0x040fe200078ec0ff */
[----:B------:R-:W1:Y:S01]  /*00f0*/  LDC.64 R12, c[0x0][0x380] ;  /* 0x0000e000ff0c7b82 */ /* 0x000e620000000a00 */
[C---:B------:R-:W-:Y:S01]  /*0100*/  LOP3.LUT R4, R3.reuse, 0x7fc, RZ, 0xc0, !PT ;  /* 0x000007fc03047812 */ /* 0x040fe200078ec0ff */
[C---:B------:R-:W-:Y:S01]  /*0110*/  IMAD R21, R3.reuse, 0x3, R0 ;  /* 0x0000000303157824 */ /* 0x040fe200078e0200 */
[----:B------:R-:W-:Y:S02]  /*0120*/  IADD3 R2, PT, PT, -R2, RZ, RZ ;  /* 0x000000ff02027210 */ /* 0x000fe40007ffe1ff */
[CC--:B------:R-:W-:Y:S02]  /*0130*/  IADD3 R8, PT, PT, R3.reuse, R0.reuse, RZ ;  /* 0x0000000003087210 */ /* 0x0c0fe40007ffe0ff */
[----:B------:R-:W-:Y:S02]  /*0140*/  ISETP.GE.AND P0, PT, R2, RZ, PT ;  /* 0x000000ff0200720c */ /* 0x000fe40003f06270 */
[----:B------:R-:W-:-:S02]  /*0150*/  LEA R9, R3, R0, 0x1 ;  /* 0x0000000003097211 */ /* 0x000fc400078e08ff */
[----:B------:R-:W-:-:S09]  /*0160*/  IADD3 R7, PT, PT, R5, 0x3, RZ ;  /* 0x0000000305077810 */ /* 0x000fd20007ffe0ff */
[----:B------:R-:W-:Y:S05]  /*0170*/  @P0 BRA `(.L_x_1) ;  /* 0x0000000800fc0947 */ /* 0x000fea0003800000 */
[----:B------:R-:W-:Y:S02]  /*0180*/  IADD3 R14, PT, PT, -R2, RZ, RZ ;  /* 0x000000ff020e7210 */ /* 0x000fe40007ffe1ff */
[----:B------:R-:W-:Y:S02]  /*0190*/  PLOP3.LUT P0, PT, PT, PT, PT, 0x80, 0x8 ;  /* 0x000000000008781c */ /* 0x000fe40003f0f070 */
[----:B------:R-:W-:-:S13]  /*01a0*/  ISETP.GT.AND P1, PT, R14, 0xc, PT ;  /* 0x0000000c0e00780c */ /* 0x000fda0003f24270 */
[----:B------:R-:W-:Y:S05]  /*01b0*/  @!P1 BRA `(.L_x_2) ;  /* 0x0000000400e49947 */ /* 0x000fea0003800000 */
[----:B------:R-:W-:-:S13]  /*01c0*/  PLOP3.LUT P0, PT, PT, PT, PT, 0x8, 0x80 ;  /* 0x000000000080781c */ /* 0x000fda0003f0e170 */
.L_x_3:
[----:B--2---:R-:W2:Y:S01]  /*01d0*/  LDC.64 R14, c[0x0][0x380] ;  /* 0x0000e000ff0e7b82 */ /* 0x004ea20000000a00 */
[----:B------:R-:W-:Y:S01]  /*01e0*/  IADD3 R19, PT, PT, R7, -0x3, RZ ;  /* 0xfffffffd07137810 */ /* 0x000fe20007ffe0ff */
[----:B-1----:R-:W-:-:S06]  /*01f0*/  IMAD.WIDE.U32 R16, R0, 0x4, R12 ;  /* 0x0000000400107825 */ /* 0x002fcc00078e000c */
[----:B------:R-:W3:Y:S01]  /*0200*/  LDG.E R16, desc[UR4][R16.64] ;  /* 0x0000000410107981 */ /* 0x000ee2000c1e1900 */
[----:B--2---:R-:W-:-:S06]  /*0210*/  IMAD.WIDE.U32 R18, R19, 0x4, R14 ;  /* 0x0000000413127825 */ /* 0x004fcc00078e000e */
[----:B------:R-:W3:Y:S01]  /*0220*/  LDG.E R18, desc[UR4][R18.64] ;  /* 0x0000000412127981 */ /* 0x000ee2000c1e1900 */
[----:B------:R-:W-:Y:S01]  /*0230*/  IADD3 R25, PT, PT, R7, -0x2, RZ ;  /* 0xfffffffe07197810 */ /* 0x000fe20007ffe0ff */
[----:B------:R-:W-:-:S04]  /*0240*/  IMAD.WIDE.U32 R28, R8, 0x4, R12 ;  /* 0x00000004081c7825 */ /* 0x000fc800078e000c */
[----:B---3-5:R-:W-:Y:S02]  /*0250*/  IMAD R20, R18, R16, R23 ;  /* 0x0000001012147224 */ /* 0x028fe400078e0217 */
[----:B------:R-:W-:-:S03]  /*0260*/  IMAD.WIDE.U32 R22, R25, 0x4, R14 ;  /* 0x0000000419167825 */ /* 0x000fc600078e000e */
[----:B------:R-:W-:Y:S04]  /*0270*/  STG.E desc[UR4][R10.64], R20 ;  /* 0x000000140a007986 */ /* 0x000fe8000c101904 */
[----:B------:R-:W2:Y:S04]  /*0280*/  LDG.E R23, desc[UR4][R22.64] ;  /* 0x0000000416177981 */ /* 0x000ea8000c1e1900 */
[----:B------:R-:W2:Y:S01]  /*0290*/  LDG.E R28, desc[UR4][R28.64] ;  /* 0x000000041c1c7981 */ /* 0x000ea2000c1e1900 */
[----:B------:R-:W-:Y:S01]  /*02a0*/  IADD3 R27, PT, PT, R7, -0x1, RZ ;  /* 0xffffffff071b7810 */ /* 0x000fe20007ffe0ff */
[----:B------:R-:W-:-:S04]  /*02b0*/  IMAD.WIDE.U32 R16, R9, 0x4, R12 ;  /* 0x0000000409107825 */ /* 0x000fc800078e000c */
[----:B------:R-:W-:-:S04]  /*02c0*/  IMAD.WIDE.U32 R26, R27, 0x4, R14 ;  /* 0x000000041b1a7825 */ /* 0x000fc800078e000e */
[----:B--2---:R-:W-:-:S05]  /*02d0*/  IMAD R19, R23, R28, R20 ;  /* 0x0000001c17137224 */ /* 0x004fca00078e0214 */
[----:B------:R1:W-:Y:S04]  /*02e0*/  STG.E desc[UR4][R10.64], R19 ;  /* 0x000000130a007986 */ /* 0x0003e8000c101904 */
[----:B------:R-:W2:Y:S04]  /*02f0*/  LDG.E R26, desc[UR4][R26.64] ;  /* 0x000000041a1a7981 */ /* 0x000ea8000c1e1900 */
[----:B------:R-:W2:Y:S01]  /*0300*/  LDG.E R16, desc[UR4][R16.64] ;  /* 0x0000000410107981 */ /* 0x000ea2000c1e1900 */
[----:B------:R-:W-:-:S04]  /*0310*/  IMAD.WIDE.U32 R24, R7, 0x4, R14 ;  /* 0x0000000407187825 */ /* 0x000fc800078e000e */
[----:B------:R-:W-:-:S04]  /*0320*/  IMAD.WIDE.U32 R22, R21, 0x4, R12 ;  /* 0x0000000415167825 */ /* 0x000fc800078e000c */
[----:B--2---:R-:W-:-:S05]  /*0330*/  IMAD R27, R26, R16, R19 ;  /* 0x000000101a1b7224 */ /* 0x004fca00078e0213 */
[----:B------:R2:W-:Y:S04]  /*0340*/  STG.E desc[UR4][R10.64], R27 ;  /* 0x0000001b0a007986 */ /* 0x0005e8000c101904 */
[----:B------:R-:W3:Y:S04]  /*0350*/  LDG.E R24, desc[UR4][R24.64] ;  /* 0x0000000418187981 */ /* 0x000ee8000c1e1900 */
[----:B------:R-:W3:Y:S01]  /*0360*/  LDG.E R22, desc[UR4][R22.64] ;  /* 0x0000000416167981 */ /* 0x000ee2000c1e1900 */
[----:B------:R-:W-:Y:S01]  /*0370*/  IMAD.WIDE.U32 R12, R3, 0x10, R12 ;  /* 0x00000010030c7825 */ /* 0x000fe200078e000c */
[----:B------:R-:W-:-:S05]  /*0380*/  IADD3 R18, PT, PT, R7, 0x1, RZ ;  /* 0x0000000107127810 */ /* 0x000fca0007ffe0ff */
[----:B-1----:R-:W-:-:S04]  /*0390*/  IMAD.WIDE.U32 R18, R18, 0x4, R14 ;  /* 0x0000000412127825 */ /* 0x002fc800078e000e */
[----:B------:R-:W-:-:S04]  /*03a0*/  IMAD.WIDE.U32 R16, R0, 0x4, R12 ;  /* 0x0000000400107825 */ /* 0x000fc800078e000c */
[----:B---3--:R-:W-:-:S05]  /*03b0*/  IMAD R29, R24, R22, R27 ;  /* 0x00000016181d7224 */ /* 0x008fca00078e021b */
[----:B------:R1:W-:Y:S04]  /*03c0*/  STG.E desc[UR4][R10.64], R29 ;  /* 0x0000001d0a007986 */ /* 0x0003e8000c101904 */
[----:B------:R-:W3:Y:S04]  /*03d0*/  LDG.E R18, desc[UR4][R18.64] ;  /* 0x0000000412127981 */ /* 0x000ee8000c1e1900 */
[----:B------:R-:W3:Y:S01]  /*03e0*/  LDG.E R16, desc[UR4][R16.64] ;  /* 0x0000000410107981 */ /* 0x000ee2000c1e1900 */
[----:B--2---:R-:W-:Y:S01]  /*03f0*/  IADD3 R27, PT, PT, R7, 0x2, RZ ;  /* 0x00000002071b7810 */ /* 0x004fe20007ffe0ff */
[----:B------:R-:W-:-:S04]  /*0400*/  IMAD.WIDE.U32 R24, R8, 0x4, R12 ;  /* 0x0000000408187825 */ /* 0x000fc800078e000c */
[----:B------:R-:W-:-:S04]  /*0410*/  IMAD.WIDE.U32 R22, R27, 0x4, R14 ;  /* 0x000000041b167825 */ /* 0x000fc800078e000e */
[----:B---3--:R-:W-:-:S05]  /*0420*/  IMAD R20, R18, R16, R29 ;  /* 0x0000001012147224 */ /* 0x008fca00078e021d */
[----:B------:R2:W-:Y:S04]  /*0430*/  STG.E desc[UR4][R10.64], R20 ;  /* 0x000000140a007986 */ /* 0x0005e8000c101904 */
[----:B------:R-:W1:Y:S04]  /*0440*/  LDG.E R23, desc[UR4][R22.64] ;  /* 0x0000000416177981 */ /* 0x000e68000c1e1900 */
[----:B------:R-:W1:Y:S01]  /*0450*/  LDG.E R24, desc[UR4][R24.64] ;  /* 0x0000000418187981 */ /* 0x000e62000c1e1900 */
[----:B------:R-:W-:Y:S01]  /*0460*/  IADD3 R27, PT, PT, R7, 0x3, RZ ;  /* 0x00000003071b7810 */ /* 0x000fe20007ffe0ff */
[----:B------:R-:W-:-:S04]  /*0470*/  IMAD.WIDE.U32 R16, R9, 0x4, R12 ;  /* 0x0000000409107825 */ /* 0x000fc800078e000c */
[----:B------:R-:W-:-:S04]  /*0480*/  IMAD.WIDE.U32 R18, R27, 0x4, R14 ;  /* 0x000000041b127825 */ /* 0x000fc800078e000e */
[----:B-1----:R-:W-:-:S05]  /*0490*/  IMAD R29, R23, R24, R20 ;  /* 0x00000018171d7224 */ /* 0x002fca00078e0214 */
[----:B------:R1:W-:Y:S04]  /*04a0*/  STG.E desc[UR4][R10.64], R29 ;  /* 0x0000001d0a007986 */ /* 0x0003e8000c101904 */
[----:B------:R-:W2:Y:S04]  /*04b0*/  LDG.E R18, desc[UR4][R18.64] ;  /* 0x0000000412127981 */ /* 0x000ea8000c1e1900 */
[----:B------:R-:W2:Y:S01]  /*04c0*/  LDG.E R16, desc[UR4][R16.64] ;  /* 0x0000000410107981 */ /* 0x000ea2000c1e1900 */
[----:B------:R-:W-:Y:S01]  /*04d0*/  IADD3 R27, PT, PT, R7, 0x4, RZ ;  /* 0x00000004071b7810 */ /* 0x000fe20007ffe0ff */
        /* <DEDUP_REMOVED lines=8> */
[----:B------:R-:W-:-:S04]  /*0560*/  IMAD.WIDE.U32 R18, R26, 0x4, R14 ;  /* 0x000000041a127825 */ /* 0x000fc800078e000e */
[----:B------:R-:W-:-:S04]  /*0570*/  IMAD.WIDE.U32 R16, R0, 0x4, R12 ;  /* 0x0000000400107825 */ /* 0x000fc800078e000c */
[----:B---3--:R-:W-:-:S05]  /*0580*/  IMAD R27, R23, R24, R20 ;  /* 0x00000018171b7224 */ /* 0x008fca00078e0214 */
[----:B------:R3:W-:Y:S04]  /*0590*/  STG.E desc[UR4][R10.64], R27 ;  /* 0x0000001b0a007986 */ /* 0x0007e8000c101904 */
[----:B------:R-:W2:Y:S04]  /*05a0*/  LDG.E R18, desc[UR4][R18.64] ;  /* 0x0000000412127981 */ /* 0x000ea8000c1e1900 */
[----:B------:R-:W2:Y:S01]  /*05b0*/  LDG.E R16, desc[UR4][R16.64] ;  /* 0x0000000410107981 */ /* 0x000ea2000c1e1900 */
[----:B-1----:R-:W-:Y:S01]  /*05c0*/  IADD3 R29, PT, PT, R7, 0x6, RZ ;  /* 0x00000006071d7810 */ /* 0x002fe20007ffe0ff */
[----:B------:R-:W-:-:S04]  /*05d0*/  IMAD.WIDE.U32 R24, R8, 0x4, R12 ;  /* 0x0000000408187825 */ /* 0x000fc800078e000c */
[----:B------:R-:W-:-:S04]  /*05e0*/  IMAD.WIDE.U32 R22, R29, 0x4, R14 ;  /* 0x000000041d167825 */ /* 0x000fc800078e000e */
[----:B--2---:R-:W-:-:S05]  /*05f0*/  IMAD R20, R18, R16, R27 ;  /* 0x0000001012147224 */ /* 0x004fca00078e021b */
        /* <DEDUP_REMOVED lines=8> */
[----:B------:R-:W1:Y:S04]  /*0680*/  LDG.E R18, desc[UR4][R18.64] ;  /* 0x0000000412127981 */ /* 0x000e68000c1e1900 */
[----:B------:R-:W1:Y:S01]  /*0690*/  LDG.E R16, desc[UR4][R16.64] ;  /* 0x0000000410107981 */ /* 0x000e62000c1e1900 */
[----:B---3--:R-:W-:Y:S01]  /*06a0*/  IADD3 R27, PT, PT, R7, 0x8, RZ ;  /* 0x00000008071b7810 */ /* 0x008fe20007ffe0ff */
[----:B------:R-:W-:-:S04]  /*06b0*/  IMAD.WIDE.U32 R24, R21, 0x4, R12 ;  /* 0x0000000415187825 */ /* 0x000fc800078e000c */
[----:B------:R-:W-:-:S04]  /*06c0*/  IMAD.WIDE.U32 R22, R27, 0x4, R14 ;  /* 0x000000041b167825 */ /* 0x000fc800078e000e */
[----:B-1----:R-:W-:-:S05]  /*06d0*/  IMAD R20, R18, R16, R29 ;  /* 0x0000001012147224 */ /* 0x002fca00078e021d */
        /* <DEDUP_REMOVED lines=9> */
[----:B------:R-:W1:Y:S04]  /*0770*/  LDG.E R18, desc[UR4][R18.64] ;  /* 0x0000000412127981 */ /* 0x000e68000c1e1900 */
[----:B------:R-:W1:Y:S01]  /*0780*/  LDG.E R16, desc[UR4][R16.64] ;  /* 0x0000000410107981 */ /* 0x000e62000c1e1900 */
[----:B--2---:R-:W-:Y:S01]  /*0790*/  IADD3 R29, PT, PT, R7, 0xa, RZ ;  /* 0x0000000a071d7810 */ /* 0x004fe20007ffe0ff */
        /* <DEDUP_REMOVED lines=20> */
[----:B------:R-:W-:-:S04]  /*08e0*/  IADD3 R2, PT, PT, R2, 0x10, RZ ;  /* 0x0000001002027810 */ /* 0x000fc80007ffe0ff */
[----:B------:R-:W-:Y:S01]  /*08f0*/  ISETP.GE.AND P1, PT, R2, -0xc, PT ;  /* 0xfffffff40200780c */ /* 0x000fe20003f26270 */
[----:B------:R-:W-:Y:S01]  /*0900*/  IMAD.WIDE.U32 R12, R3, 0x10, R12 ;  /* 0x00000010030c7825 */ /* 0x000fe200078e000c */
[----:B------:R-:W-:-:S03]  /*0910*/  IADD3 R7, PT, PT, R7, 0x10, RZ ;  /* 0x0000001007077810 */ /* 0x000fc60007ffe0ff */
[----:B---3--:R-:W-:-:S05]  /*0920*/  IMAD R23, R15, R24, R20 ;  /* 0x000000180f177224 */ /* 0x008fca00078e0214 */
[----:B------:R2:W-:Y:S03]  /*0930*/  STG.E desc[UR4][R10.64], R23 ;  /* 0x000000170a007986 */ /* 0x0005e6000c101904 */
[----:B------:R-:W-:Y:S05]  /*0940*/  @!P1 BRA `(.L_x_3) ;  /* 0xfffffff800209947 */ /* 0x000fea000383ffff */
.L_x_2:
[----:B------:R-:W-:-:S04]  /*0950*/  IADD3 R14, PT, PT, -R2, RZ, RZ ;  /* 0x000000ff020e7210 */ /* 0x000fc80007ffe1ff */
[----:B------:R-:W-:-:S13]  /*0960*/  ISETP.GT.AND P1, PT, R14, 0x4, PT ;  /* 0x000000040e00780c */ /* 0x000fda0003f24270 */
[----:B------:R-:W-:Y:S05]  /*0970*/  @!P1 BRA `(.L_x_4) ;  /* 0x0000000000f49947 */ /* 0x000fea0003800000 */
[----:B------:R-:W3:Y:S01]  /*0980*/  LDC.64 R14, c[0x0][0x380] ;  /* 0x0000e000ff0e7b82 */ /* 0x000ee20000000a00 */
[----:B------:R-:W-:Y:S01]  /*0990*/  IADD3 R19, PT, PT, R7, -0x3, RZ ;  /* 0xfffffffd07137810 */ /* 0x000fe20007ffe0ff */
[----:B-1----:R-:W-:-:S06]  /*09a0*/  IMAD.WIDE.U32 R16, R0, 0x4, R12 ;  /* 0x0000000400107825 */ /* 0x002fcc00078e000c */
[----:B------:R-:W4:Y:S01]  /*09b0*/  LDG.E R16, desc[UR4][R16.64] ;  /* 0x0000000410107981 */ /* 0x000f22000c1e1900 */
[----:B---3--:R-:W-:-:S06]  /*09c0*/  IMAD.WIDE.U32 R18, R19, 0x4, R14 ;  /* 0x0000000413127825 */ /* 0x008fcc00078e000e */
[----:B------:R-:W4:Y:S01]  /*09d0*/  LDG.E R18, desc[UR4][R18.64] ;  /* 0x0000000412127981 */ /* 0x000f22000c1e1900 */
[----:B------:R-:W-:Y:S01]  /*09e0*/  IADD3 R25, PT, PT, R7, -0x2, RZ ;  /* 0xfffffffe07197810 */ /* 0x000fe20007ffe0ff */
[----:B--2---:R-:W-:-:S04]  /*09f0*/  IMAD.WIDE.U32 R28, R8, 0x4, R12 ;  /* 0x00000004081c7825 */ /* 0x004fc800078e000c */
[----:B------:R-:W-:-:S04]  /*0a00*/  IMAD.WIDE.U32 R24, R25, 0x4, R14 ;  /* 0x0000000419187825 */ /* 0x000fc800078e000e */
[----:B----45:R-:W-:-:S05]  /*0a10*/  IMAD R23, R18, R16, R23 ;  /* 0x0000001012177224 */ /* 0x030fca00078e0217 */
[----:B------:R1:W-:Y:S04]  /*0a20*/  STG.E desc[UR4][R10.64], R23 ;  /* 0x000000170a007986 */ /* 0x0003e8000c101904 */
[----:B------:R-:W2:Y:S04]  /*0a30*/  LDG.E R24, desc[UR4][R24.64] ;  /* 0x0000000418187981 */ /* 0x000ea8000c1e1900 */
[----:B------:R-:W2:Y:S01]  /*0a40*/  LDG.E R28, desc[UR4][R28.64] ;  /* 0x000000041c1c7981 */ /* 0x000ea2000c1e1900 */
[----:B------:R-:W-:Y:S01]  /*0a50*/  IADD3 R27, PT, PT, R7, -0x1, RZ ;  /* 0xffffffff071b7810 */ /* 0x000fe20007ffe0ff */
[----:B------:R-:W-:-:S04]  /*0a60*/  IMAD.WIDE.U32 R16, R9, 0x4, R12 ;  /* 0x0000000409107825 */ /* 0x000fc800078e000c */
[----:B------:R-:W-:-:S04]  /*0a70*/  IMAD.WIDE.U32 R26, R27, 0x4, R14 ;  /* 0x000000041b1a7825 */ /* 0x000fc800078e000e */
[----:B--2---:R-:W-:-:S05]  /*0a80*/  IMAD R20, R24, R28, R23 ;  /* 0x0000001c18147224 */ /* 0x004fca00078e0217 */
[----:B------:R-:W-:Y:S04]  /*0a90*/  STG.E desc[UR4][R10.64], R20 ;  /* 0x000000140a007986 */ /* 0x000fe8000c101904 */
[----:B------:R-:W2:Y:S04]  /*0aa0*/  LDG.E R27, desc[UR4][R26.64] ;  /* 0x000000041a1b7981 */ /* 0x000ea8000c1e1900 */
[----:B------:R-:W2:Y:S01]  /*0ab0*/  LDG.E R16, desc[UR4][R16.64] ;  /* 0x0000000410107981 */ /* 0x000ea2000c1e1900 */
[----:B-1----:R-:W-:-:S04]  /*0ac0*/  IMAD.WIDE.U32 R22, R21, 0x4, R12 ;  /* 0x0000000415167825 */ /* 0x002fc800078e000c */
[----:B------:R-:W-:-:S04]  /*0ad0*/  IMAD.WIDE.U32 R24, R7, 0x4, R14 ;  /* 0x0000000407187825 */ /* 0x000fc800078e000e */
[----:B--2---:R-:W-:-:S05]  /*0ae0*/  IMAD R27, R27, R16, R20 ;  /* 0x000000101b1b7224 */ /* 0x004fca00078e0214 */
[----:B------:R1:W-:Y:S04]  /*0af0*/  STG.E desc[UR4][R10.64], R27 ;  /* 0x0000001b0a007986 */ /* 0x0003e8000c101904 */
[----:B------:R-:W2:Y:S04]  /*0b00*/  LDG.E R22, desc[UR4][R22.64] ;  /* 0x0000000416167981 */ /* 0x000ea8000c1e1900 */
[----:B------:R-:W2:Y:S01]  /*0b10*/  LDG.E R24, desc[UR4][R24.64] ;  /* 0x0000000418187981 */ /* 0x000ea2000c1e1900 */
[----:B------:R-:W-:Y:S01]  /*0b20*/  IMAD.WIDE.U32 R12, R3, 0x10, R12 ;  /* 0x00000010030c7825 */ /* 0x000fe200078e000c */
[----:B------:R-:W-:-:S05]  /*0b30*/  IADD3 R19, PT, PT, R7, 0x1, RZ ;  /* 0x0000000107137810 */ /* 0x000fca0007ffe0ff */
[----:B------:R-:W-:-:S04]  /*0b40*/  IMAD.WIDE.U32 R18, R19, 0x4, R14 ;  /* 0x0000000413127825 */ /* 0x000fc800078e000e */
[----:B------:R-:W-:-:S04]  /*0b50*/  IMAD.WIDE.U32 R16, R0, 0x4, R12 ;  /* 0x0000000400107825 */ /* 0x000fc800078e000c */
[----:B--2---:R-:W-:-:S05]  /*0b60*/  IMAD R29, R24, R22, R27 ;  /* 0x00000016181d7224 */ /* 0x004fca00078e021b */
[----:B------:R2:W-:Y:S04]  /*0b70*/  STG.E desc[UR4][R10.64], R29 ;  /* 0x0000001d0a007986 */ /* 0x0005e8000c101904 */
[----:B------:R-:W3:Y:S04]  /*0b80*/  LDG.E R18, desc[UR4][R18.64] ;  /* 0x0000000412127981 */ /* 0x000ee8000c1e1900 */
[----:B------:R-:W3:Y:S01]  /*0b90*/  LDG.E R16, desc[UR4][R16.64] ;  /* 0x0000000410107981 */ /* 0x000ee2000c1e1900 */
[----:B-1----:R-:W-:Y:S01]  /*0ba0*/  IADD3 R27, PT, PT, R7, 0x2, RZ ;  /* 0x00000002071b7810 */ /* 0x002fe20007ffe0ff */
[----:B------:R-:W-:-:S04]  /*0bb0*/  IMAD.WIDE.U32 R22, R8, 0x4, R12 ;  /* 0x0000000408167825 */ /* 0x000fc800078e000c */
[----:B------:R-:W-:-:S04]  /*0bc0*/  IMAD.WIDE.U32 R24, R27, 0x4, R14 ;  /* 0x000000041b187825 */ /* 0x000fc800078e000e */
[----:B---3--:R-:W-:-:S05]  /*0bd0*/  IMAD R20, R18, R16, R29 ;  /* 0x0000001012147224 */ /* 0x008fca00078e021d */
        /* <DEDUP_REMOVED lines=17> */
[----:B------:R-:W-:Y:S01]  /*0cf0*/  PLOP3.LUT P0, PT, PT, PT, PT, 0x8, 0x80 ;  /* 0x000000000080781c */ /* 0x000fe20003f0e170 */
[----:B------:R-:W-:Y:S01]  /*0d00*/  IMAD.WIDE.U32 R12, R3, 0x10, R12 ;  /* 0x00000010030c7825 */ /* 0x000fe200078e000c */
[----:B------:R-:W-:-:S02]  /*0d10*/  IADD3 R2, PT, PT, R2, 0x8, RZ ;  /* 0x0000000802027810 */ /* 0x000fc40007ffe0ff */
[----:B------:R-:W-:Y:S01]  /*0d20*/  IADD3 R7, PT, PT, R7, 0x8, RZ ;  /* 0x0000000807077810 */ /* 0x000fe20007ffe0ff */
[----:B--2---:R-:W-:-:S05]  /*0d30*/  IMAD R23, R15, R24, R20 ;  /* 0x000000180f177224 */ /* 0x004fca00078e0214 */
[----:B------:R3:W-:Y:S03]  /*0d40*/  STG.E desc[UR4][R10.64], R23 ;  /* 0x000000170a007986 */ /* 0x0007e6000c101904 */
.L_x_4:
[----:B------:R-:W-:-:S13]  /*0d50*/  ISETP.NE.OR P0, PT, R2, RZ, P0 ;  /* 0x000000ff0200720c */ /* 0x000fda0000705670 */
[----:B------:R-:W-:Y:S05]  /*0d60*/  @!P0 BRA `(.L_x_0) ;  /* 0x0000000000848947 */ /* 0x000fea0003800000 */
.L_x_1:
[----:B----4-:R-:W4:Y:S01]  /*0d70*/  LDC.64 R14, c[0x0][0x380] ;  /* 0x0000e000ff0e7b82 */ /* 0x010f220000000a00 */
[----:B------:R-:W-:Y:S01]  /*0d80*/  IADD3 R19, PT, PT, R7, -0x3, RZ ;  /* 0xfffffffd07137810 */ /* 0x000fe20007ffe0ff */
[----:B-1----:R-:W-:-:S06]  /*0d90*/  IMAD.WIDE.U32 R16, R0, 0x4, R12 ;  /* 0x0000000400107825 */ /* 0x002fcc00078e000c */
[----:B------:R-:W2:Y:S01]  /*0da0*/  LDG.E R16, desc[UR4][R16.64] ;  /* 0x0000000410107981 */ /* 0x000ea2000c1e1900 */
[----:B----4-:R-:W-:-:S06]  /*0db0*/  IMAD.WIDE.U32 R18, R19, 0x4, R14 ;  /* 0x0000000413127825 */ /* 0x010fcc00078e000e */
[----:B------:R-:W2:Y:S01]  /*0dc0*/  LDG.E R18, desc[UR4][R18.64] ;  /* 0x0000000412127981 */ /* 0x000ea2000c1e1900 */
[----:B------:R-:W-:-:S05]  /*0dd0*/  IADD3 R27, PT, PT, R7, -0x2, RZ ;  /* 0xfffffffe071b7810 */ /* 0x000fca0007ffe0ff */
[----:B------:R-:W-:-:S04]  /*0de0*/  IMAD.WIDE.U32 R26, R27, 0x4, R14 ;  /* 0x000000041b1a7825 */ /* 0x000fc800078e000e */
[----:B--23-5:R-:W-:Y:S02]  /*0df0*/  IMAD R29, R18, R16, R23 ;  /* 0x00000010121d7224 */ /* 0x02cfe400078e0217 */
[----:B------:R-:W-:-:S03]  /*0e00*/  IMAD.WIDE.U32 R22, R8, 0x4, R12 ;  /* 0x0000000408167825 */ /* 0x000fc600078e000c */
[----:B------:R4:W-:Y:S04]  /*0e10*/  STG.E desc[UR4][R10.64], R29 ;  /* 0x0000001d0a007986 */ /* 0x0009e8000c101904 */
        /* <DEDUP_REMOVED lines=13> */
[----:B------:R-:W2:Y:S04]  /*0ef0*/  LDG.E R15, desc[UR4][R14.64] ;  /* 0x000000040e0f7981 */ /* 0x000ea8000c1e1900 */
[----:B------:R-:W2:Y:S01]  /*0f00*/  LDG.E R18, desc[UR4][R18.64] ;  /* 0x0000000412127981 */ /* 0x000ea2000c1e1900 */
[----:B------:R-:W-:-:S04]  /*0f10*/  IADD3 R2, PT, PT, R2, 0x4, RZ ;  /* 0x0000000402027810 */ /* 0x000fc80007ffe0ff */
[----:B------:R-:W-:Y:S01]  /*0f20*/  ISETP.NE.AND P0, PT, R2, RZ, PT ;  /* 0x000000ff0200720c */ /* 0x000fe20003f05270 */
[----:B------:R-:W-:Y:S01]  /*0f30*/  IMAD.WIDE.U32 R12, R3, 0x10, R12 ;  /* 0x00000010030c7825 */ /* 0x000fe200078e000c */
[----:B------:R-:W-:-:S03]  /*0f40*/  IADD3 R7, PT, PT, R7, 0x4, RZ ;  /* 0x0000000407077810 */ /* 0x000fc60007ffe0ff */
[----:B--2---:R-:W-:-:S05]  /*0f50*/  IMAD R23, R15, R18, R28 ;  /* 0x000000120f177224 */ /* 0x004fca00078e021c */
[----:B------:R4:W-:Y:S03]  /*0f60*/  STG.E desc[UR4][R10.64], R23 ;  /* 0x000000170a007986 */ /* 0x0009e6000c101904 */
[----:B------:R-:W-:Y:S05]  /*0f70*/  @P0 BRA `(.L_x_1) ;  /* 0xfffffffc007c0947 */ /* 0x000fea000383ffff */
.L_x_0:
[----:B------:R-:W-:-:S13]  /*0f80*/  ISETP.NE.AND P0, PT, R6, RZ, PT ;  /* 0x000000ff0600720c */ /* 0x000fda0003f05270 */
[----:B------:R-:W-:Y:S05]  /*0f90*/  @!P0 EXIT ;  /* 0x000000000000894d */ /* 0x000fea0003800000 */
[----:B------:R-:W0:Y:S01]  /*0fa0*/  LDC.64 R8, c[0x0][0x380] ;  /* 0x0000e000ff087b82 */ /* 0x000e220000000a00 */
[-C--:B------:R-:W-:Y:S01]  /*0fb0*/  IMAD R7, R3, R4.reuse, R0 ;  /* 0x0000000403077224 */ /* 0x080fe200078e0200 */
[----:B-1----:R-:W-:Y:S02]  /*0fc0*/  IADD3 R13, PT, PT, R5, R4, RZ ;  /* 0x00000004050d7210 */ /* 0x002fe40007ffe0ff */
[----:B------:R-:W-:Y:S01]  /*0fd0*/  IADD3 R0, PT, PT, -R6, RZ, RZ ;  /* 0x000000ff06007210 */ /* 0x000fe20007ffe1ff */
[----:B0-----:R-:W-:-:S07]  /*0fe0*/  IMAD.WIDE.U32 R4, R7, 0x4, R8 ;  /* 0x0000000407047825 */ /* 0x001fce00078e0008 */
.L_x_5:
[C---:B------:R-:W-:Y:S01]  /*0ff0*/  IMAD.WIDE.U32 R6, R13.reuse, 0x4, R8 ;  /* 0x000000040d067825 */ /* 0x040fe200078e0008 */
[----:B0-----:R0:W2:Y:S05]  /*1000*/  LDG.E R2, desc[UR4][R4.64] ;  /* 0x0000000404027981 */ /* 0x0010aa000c1e1900 */
[----:B------:R-:W2:Y:S01]  /*1010*/  LDG.E R6, desc[UR4][R6.64] ;  /* 0x0000000406067981 */ /* 0x000ea2000c1e1900 */
[----:B------:R-:W-:Y:S02]  /*1020*/  IADD3 R0, PT, PT, R0, 0x1, RZ ;  /* 0x0000000100007810 */ /* 0x000fe40007ffe0ff */
[----:B------:R-:W-:Y:S02]  /*1030*/  IADD3 R13, PT, PT, R13, 0x1, RZ ;  /* 0x000000010d0d7810 */ /* 0x000fe40007ffe0ff */
[----:B------:R-:W-:Y:S01]  /*1040*/  ISETP.NE.AND P0, PT, R0, RZ, PT ;  /* 0x000000ff0000720c */ /* 0x000fe20003f05270 */
[----:B0-----:R-:W-:-:S04]  /*1050*/  IMAD.WIDE.U32 R4, R3, 0x4, R4 ;  /* 0x0000000403047825 */ /* 0x001fc800078e0004 */
[----:B--2345:R-:W-:-:S05]  /*1060*/  IMAD R23, R6, R2, R23 ;  /* 0x0000000206177224 */ /* 0x03cfca00078e0217 */
[----:B------:R0:W-:Y:S03]  /*1070*/  STG.E desc[UR4][R10.64], R23 ;  /* 0x000000170a007986 */ /* 0x0001e6000c101904 */
[----:B------:R-:W-:Y:S05]  /*1080*/  @P0 BRA `(.L_x_5) ;  /* 0xfffffffc00d80947 */ /* 0x000fea000383ffff */
[----:B------:R-:W-:Y:S05]  /*1090*/  EXIT ;  /* 0x000000000000794d */ /* 0x000fea0003800000 */
.L_x_6:
[----:B------:R-:W-:-:S00]  /*10a0*/  BRA `(.L_x_6) ;  /* 0xfffffffc00fc7947 */ /* 0x000fc0000383ffff */
[----:B------:R-:W-:-:S00]  /*10b0*/  NOP ;  /* 0x0000000000007918 */ /* 0x000fc00000000000 */
        /* <DEDUP_REMOVED lines=12> */
.L_x_7:


//--------------------- .nv.shared.reserved.0     --------------------------
	.section	.nv.shared.reserved.0,"aw",@nobits
	.weak		__nv_reservedSMEM_offset_0_alias
	.size		__nv_reservedSMEM_offset_0_alias, 0, 64
	.other		__nv_reservedSMEM_offset_0_alias,@"STO_CUDA_RESERVED_SHARED STV_DEFAULT"
__nv_reservedSMEM_offset_0_alias:
	.zero		0
	.zero		64


//--------------------- .nv.constant0._Z10squaregpu1PjS_ --------------------------
	.section	.nv.constant0._Z10squaregpu1PjS_,"a",@progbits
	.sectionflags	@""
	.align	4
.nv.constant0._Z10squaregpu1PjS_:
	.zero		912


//--------------------- SYMBOLS --------------------------

	.type		.nv.reservedSmem.offset0,@object
	.size		.nv.reservedSmem.offset0,0x4
